//
// Generated by NVIDIA NVVM Compiler
//
// Compiler Build ID: CL-36424714
// Cuda compilation tools, release 13.0, V13.0.88
// Based on NVVM 20.0.0
//

.version 9.0
.target sm_100
.address_size 64

	// .globl	_Z14rmsnorm_kernelP6__halfPKS_S2_iiif
// _ZZ14rmsnorm_kernelP6__halfPKS_S2_iiifE6sum_sq has been demoted

.visible .entry _Z14rmsnorm_kernelP6__halfPKS_S2_iiif(
	.param .u64 .ptr .align 1 _Z14rmsnorm_kernelP6__halfPKS_S2_iiif_param_0,
	.param .u64 .ptr .align 1 _Z14rmsnorm_kernelP6__halfPKS_S2_iiif_param_1,
	.param .u64 .ptr .align 1 _Z14rmsnorm_kernelP6__halfPKS_S2_iiif_param_2,
	.param .u32 _Z14rmsnorm_kernelP6__halfPKS_S2_iiif_param_3,
	.param .u32 _Z14rmsnorm_kernelP6__halfPKS_S2_iiif_param_4,
	.param .u32 _Z14rmsnorm_kernelP6__halfPKS_S2_iiif_param_5,
	.param .f32 _Z14rmsnorm_kernelP6__halfPKS_S2_iiif_param_6
)
{
	.reg .pred 	%p<9>;
	.reg .b16 	%rs<5>;
	.reg .b32 	%r<24>;
	.reg .b32 	%f<22>;
	.reg .b64 	%rd<19>;
	// demoted variable
	.shared .align 4 .b8 _ZZ14rmsnorm_kernelP6__halfPKS_S2_iiifE6sum_sq[1024];
	ld.param.u64 	%rd5, [_Z14rmsnorm_kernelP6__halfPKS_S2_iiif_param_0];
	ld.param.u64 	%rd6, [_Z14rmsnorm_kernelP6__halfPKS_S2_iiif_param_1];
	ld.param.u64 	%rd7, [_Z14rmsnorm_kernelP6__halfPKS_S2_iiif_param_2];
	ld.param.u32 	%r13, [_Z14rmsnorm_kernelP6__halfPKS_S2_iiif_param_3];
	ld.param.u32 	%r14, [_Z14rmsnorm_kernelP6__halfPKS_S2_iiif_param_4];
	ld.param.u32 	%r12, [_Z14rmsnorm_kernelP6__halfPKS_S2_iiif_param_5];
	ld.param.f32 	%f6, [_Z14rmsnorm_kernelP6__halfPKS_S2_iiif_param_6];
	mov.u32 	%r1, %ctaid.x;
	mov.u32 	%r23, %tid.x;
	mul.lo.s32 	%r15, %r14, %r13;
	setp.ge.s32 	%p1, %r1, %r15;
	@%p1 bra 	$L__BB0_12;
	cvta.to.global.u64 	%rd8, %rd6;
	mul.lo.s32 	%r16, %r12, %r1;
	cvt.s64.s32 	%rd1, %r16;
	mul.wide.s32 	%rd9, %r16, 2;
	add.s64 	%rd2, %rd8, %rd9;
	setp.ge.s32 	%p2, %r23, %r12;
	mov.f32 	%f21, 0f00000000;
	@%p2 bra 	$L__BB0_4;
	mov.f32 	%f21, 0f00000000;
	mov.u32 	%r3, %ntid.x;
	mov.u32 	%r21, %r23;
$L__BB0_3:
	mul.wide.s32 	%rd10, %r21, 2;
	add.s64 	%rd11, %rd2, %rd10;
	ld.global.u16 	%rs1, [%rd11];
	// begin inline asm
	{  cvt.f32.f16 %f9, %rs1;}

	// end inline asm
	fma.rn.f32 	%f21, %f9, %f9, %f21;
	add.s32 	%r21, %r21, %r3;
	setp.lt.s32 	%p3, %r21, %r12;
	@%p3 bra 	$L__BB0_3;
$L__BB0_4:
	shl.b32 	%r17, %r23, 2;
	mov.u32 	%r18, _ZZ14rmsnorm_kernelP6__halfPKS_S2_iiifE6sum_sq;
	add.s32 	%r6, %r18, %r17;
	st.shared.f32 	[%r6], %f21;
	bar.sync 	0;
	mov.u32 	%r7, %ntid.x;
	setp.lt.u32 	%p4, %r7, 2;
	@%p4 bra 	$L__BB0_9;
	mov.u32 	%r22, %r7;
$L__BB0_6:
	shr.u32 	%r9, %r22, 1;
	setp.ge.u32 	%p5, %r23, %r9;
	@%p5 bra 	$L__BB0_8;
	shl.b32 	%r19, %r9, 2;
	add.s32 	%r20, %r6, %r19;
	ld.shared.f32 	%f10, [%r20];
	ld.shared.f32 	%f11, [%r6];
	add.f32 	%f12, %f10, %f11;
	st.shared.f32 	[%r6], %f12;
$L__BB0_8:
	bar.sync 	0;
	setp.gt.u32 	%p6, %r22, 3;
	mov.u32 	%r22, %r9;
	@%p6 bra 	$L__BB0_6;
$L__BB0_9:
	setp.ge.s32 	%p7, %r23, %r12;
	ld.shared.f32 	%f13, [_ZZ14rmsnorm_kernelP6__halfPKS_S2_iiifE6sum_sq];
	cvt.rn.f32.s32 	%f14, %r12;
	div.rn.f32 	%f15, %f13, %f14;
	add.f32 	%f4, %f6, %f15;
	@%p7 bra 	$L__BB0_12;
	cvta.to.global.u64 	%rd3, %rd7;
	cvta.to.global.u64 	%rd4, %rd5;
	sqrt.rn.f32 	%f5, %f4;
$L__BB0_11:
	cvt.s64.s32 	%rd12, %r23;
	mul.wide.s32 	%rd13, %r23, 2;
	add.s64 	%rd14, %rd2, %rd13;
	ld.global.u16 	%rs2, [%rd14];
	// begin inline asm
	{  cvt.f32.f16 %f16, %rs2;}

	// end inline asm
	add.s64 	%rd15, %rd3, %rd13;
	ld.global.u16 	%rs3, [%rd15];
	// begin inline asm
	{  cvt.f32.f16 %f17, %rs3;}

	// end inline asm
	div.rn.f32 	%f19, %f16, %f5;
	mul.f32 	%f18, %f19, %f17;
	// begin inline asm
	{  cvt.rn.f16.f32 %rs4, %f18;}

	// end inline asm
	add.s64 	%rd16, %rd12, %rd1;
	shl.b64 	%rd17, %rd16, 1;
	add.s64 	%rd18, %rd4, %rd17;
	st.global.u16 	[%rd18], %rs4;
	add.s32 	%r23, %r23, %r7;
	setp.lt.s32 	%p8, %r23, %r12;
	@%p8 bra 	$L__BB0_11;
$L__BB0_12:
	ret;

}


// ===== COMPILED SASS (sm_100) =====

	.target	sm_100

	.elftype	@"ET_EXEC"


//--------------------- .note.nv.tkinfo           --------------------------
	.section	.note.nv.tkinfo,"",@"SHT_NOTE"
	.sectionflags	@"SHF_NOTE_NV_TKINFO"
	.tkinfo
        /*0018*/ 	.word	0x00000002
        /*0030*/ 	.string	""
        /*0030*/ 	.string	"ptxas"
        /*0030*/ 	.string	"Cuda compilation tools, release 13.0, V13.0.88"
        /*0030*/ 	.string	"Build cuda_13.0.r13.0/compiler.36424714_0"
        /*0030*/ 	.string	"-arch sm_100 -m 64 "



//--------------------- .note.nv.cuinfo           --------------------------
	.section	.note.nv.cuinfo,"",@"SHT_NOTE"
	.sectionflags	@"SHF_NOTE_NV_CUINFO"
        /*0018*/ 	.short	0x0002
        /*001a*/ 	.short	0x0064
        /*001c*/ 	.short	0x0082
	.zero		2


//--------------------- .nv.info                  --------------------------
	.section	.nv.info,"",@"SHT_CUDA_INFO"
	.align	4


	//----- nvinfo : EIATTR_REGCOUNT
	.align		4
        /*0000*/ 	.byte	0x04, 0x2f
        /*0002*/ 	.short	(.L_1 - .L_0)
	.align		4
.L_0:
        /*0004*/ 	.word	index@(_Z14rmsnorm_kernelP6__halfPKS_S2_iiif)
        /*0008*/ 	.word	0x00000016


	//----- nvinfo : EIATTR_FRAME_SIZE
	.align		4
.L_1:
        /*000c*/ 	.byte	0x04, 0x11
        /*000e*/ 	.short	(.L_3 - .L_2)
	.align		4
.L_2:
        /*0010*/ 	.word	index@($__internal_1_$__cuda_sm3x_div_rn_noftz_f32_slowpath)
        /*0014*/ 	.word	0x00000000


	//----- nvinfo : EIATTR_FRAME_SIZE
	.align		4
.L_3:
        /*0018*/ 	.byte	0x04, 0x11
        /*001a*/ 	.short	(.L_5 - .L_4)
	.align		4
.L_4:
        /*001c*/ 	.word	index@($__internal_0_$__cuda_sm20_sqrt_rn_f32_slowpath)
        /*0020*/ 	.word	0x00000000


	//----- nvinfo : EIATTR_FRAME_SIZE
	.align		4
.L_5:
        /*0024*/ 	.byte	0x04, 0x11
        /*0026*/ 	.short	(.L_7 - .L_6)
	.align		4
.L_6:
        /*0028*/ 	.word	index@(_Z14rmsnorm_kernelP6__halfPKS_S2_iiif)
        /*002c*/ 	.word	0x00000000


	//----- nvinfo : EIATTR_MIN_STACK_SIZE
	.align		4
.L_7:
        /*0030*/ 	.byte	0x04, 0x12
        /*0032*/ 	.short	(.L_9 - .L_8)
	.align		4
.L_8:
        /*0034*/ 	.word	index@(_Z14rmsnorm_kernelP6__halfPKS_S2_iiif)
        /*0038*/ 	.word	0x00000000
.L_9:


//--------------------- .nv.compat                --------------------------
	.section	.nv.compat,"",@"SHT_CUDA_COMPAT_INFO"
	.align	4
        /*0000*/ 	.byte	0x02, 0x09, 0x00, 0x00, 0x02, 0x02, 0x01, 0x00, 0x02, 0x05, 0x05, 0x00, 0x03, 0x07, 0x01, 0x01
        /*0010*/ 	.byte	0x02, 0x03, 0x00, 0x00, 0x02, 0x06, 0x01, 0x00, 0x04, 0x0b, 0x08, 0x00, 0x01, 0x00, 0x00, 0x00
        /*0020*/ 	.byte	0x00, 0x00, 0x00, 0x00


//--------------------- .nv.info._Z14rmsnorm_kernelP6__halfPKS_S2_iiif --------------------------
	.section	.nv.info._Z14rmsnorm_kernelP6__halfPKS_S2_iiif,"",@"SHT_CUDA_INFO"
	.sectionflags	@""
	.align	4


	//----- nvinfo : EIATTR_CUDA_API_VERSION
	.align		4
        /*0000*/ 	.byte	0x04, 0x37
        /*0002*/ 	.short	(.L_11 - .L_10)
.L_10:
        /*0004*/ 	.word	0x00000082


	//----- nvinfo : EIATTR_KPARAM_INFO
	.align		4
.L_11:
        /*0008*/ 	.byte	0x04, 0x17
        /*000a*/ 	.short	(.L_13 - .L_12)
.L_12:
        /*000c*/ 	.word	0x00000000
        /*0010*/ 	.short	0x0006
        /*0012*/ 	.short	0x0024
        /*0014*/ 	.byte	0x00, 0xf0, 0x11, 0x00


	//----- nvinfo : EIATTR_KPARAM_INFO
	.align		4
.L_13:
        /*0018*/ 	.byte	0x04, 0x17
        /*001a*/ 	.short	(.L_15 - .L_14)
.L_14:
        /*001c*/ 	.word	0x00000000
        /*0020*/ 	.short	0x0005
        /*0022*/ 	.short	0x0020
        /*0024*/ 	.byte	0x00, 0xf0, 0x11, 0x00


	//----- nvinfo : EIATTR_KPARAM_INFO
	.align		4
.L_15:
        /*0028*/ 	.byte	0x04, 0x17
        /*002a*/ 	.short	(.L_17 - .L_16)
.L_16:
        /*002c*/ 	.word	0x00000000
        /*0030*/ 	.short	0x0004
        /*0032*/ 	.short	0x001c
        /*0034*/ 	.byte	0x00, 0xf0, 0x11, 0x00


	//----- nvinfo : EIATTR_KPARAM_INFO
	.align		4
.L_17:
        /*0038*/ 	.byte	0x04, 0x17
        /*003a*/ 	.short	(.L_19 - .L_18)
.L_18:
        /*003c*/ 	.word	0x00000000
        /*0040*/ 	.short	0x0003
        /*0042*/ 	.short	0x0018
        /*0044*/ 	.byte	0x00, 0xf0, 0x11, 0x00


	//----- nvinfo : EIATTR_KPARAM_INFO
	.align		4
.L_19:
        /*0048*/ 	.byte	0x04, 0x17
        /*004a*/ 	.short	(.L_21 - .L_20)
.L_20:
        /*004c*/ 	.word	0x00000000
        /*0050*/ 	.short	0x0002
        /*0052*/ 	.short	0x0010
        /*0054*/ 	.byte	0x00, 0xf5, 0x21, 0x00


	//----- nvinfo : EIATTR_KPARAM_INFO
	.align		4
.L_21:
        /*0058*/ 	.byte	0x04, 0x17
        /*005a*/ 	.short	(.L_23 - .L_22)
.L_22:
        /*005c*/ 	.word	0x00000000
        /*0060*/ 	.short	0x0001
        /*0062*/ 	.short	0x0008
        /*0064*/ 	.byte	0x00, 0xf5, 0x21, 0x00


	//----- nvinfo : EIATTR_KPARAM_INFO
	.align		4
.L_23:
        /*0068*/ 	.byte	0x04, 0x17
        /*006a*/ 	.short	(.L_25 - .L_24)
.L_24:
        /*006c*/ 	.word	0x00000000
        /*0070*/ 	.short	0x0000
        /*0072*/ 	.short	0x0000
        /*0074*/ 	.byte	0x00, 0xf5, 0x21, 0x00


	//----- nvinfo : EIATTR_SPARSE_MMA_MASK
	.align		4
.L_25:
        /*0078*/ 	.byte	0x03, 0x50
        /*007a*/ 	.short	0x0000


	//----- nvinfo : EIATTR_MAXREG_COUNT
	.align		4
        /*007c*/ 	.byte	0x03, 0x1b
        /*007e*/ 	.short	0x00ff


	//----- nvinfo : EIATTR_NUM_BARRIERS
	.align		4
        /*0080*/ 	.byte	0x02, 0x4c
        /*0082*/ 	.byte	0x01
	.zero		1


	//----- nvinfo : EIATTR_MERCURY_ISA_VERSION
	.align		4
        /*0084*/ 	.byte	0x03, 0x5f
        /*0086*/ 	.short	0x0101


	//----- nvinfo : EIATTR_VRC_CTA_INIT_COUNT
	.align		4
        /*0088*/ 	.byte	0x02, 0x4a
	.zero		1
	.zero		1


	//----- nvinfo : EIATTR_EXIT_INSTR_OFFSETS
	.align		4
        /*008c*/ 	.byte	0x04, 0x1c
        /*008e*/ 	.short	(.L_27 - .L_26)


	//   ....[0]....
.L_26:
        /*0090*/ 	.word	0x00000050


	//   ....[1]....
        /*0094*/ 	.word	0x00000440


	//   ....[2]....
        /*0098*/ 	.word	0x00000730


	//----- nvinfo : EIATTR_CRS_STACK_SIZE
	.align		4
.L_27:
        /*009c*/ 	.byte	0x04, 0x1e
        /*009e*/ 	.short	(.L_29 - .L_28)
.L_28:
        /*00a0*/ 	.word	0x00000000


	//----- nvinfo : EIATTR_CBANK_PARAM_SIZE
	.align		4
.L_29:
        /*00a4*/ 	.byte	0x03, 0x19
        /*00a6*/ 	.short	0x0028


	//----- nvinfo : EIATTR_PARAM_CBANK
	.align		4
        /*00a8*/ 	.byte	0x04, 0x0a
        /*00aa*/ 	.short	(.L_31 - .L_30)
	.align		4
.L_30:
        /*00ac*/ 	.word	index@(.nv.constant0._Z14rmsnorm_kernelP6__halfPKS_S2_iiif)
        /*00b0*/ 	.short	0x0380
        /*00b2*/ 	.short	0x0028


	//----- nvinfo : EIATTR_SW_WAR
	.align		4
.L_31:
        /*00b4*/ 	.byte	0x04, 0x36
        /*00b6*/ 	.short	(.L_33 - .L_32)
.L_32:
        /*00b8*/ 	.word	0x00000008
.L_33:


//--------------------- .nv.callgraph             --------------------------
	.section	.nv.callgraph,"",@"SHT_CUDA_CALLGRAPH"
	.align	4
	.sectionentsize	8
	.align		4
        /*0000*/ 	.word	0x00000000
	.align		4
        /*0004*/ 	.word	0xffffffff
	.align		4
        /*0008*/ 	.word	0x00000000
	.align		4
        /*000c*/ 	.word	0xfffffffe
	.align		4
        /*0010*/ 	.word	0x00000000
	.align		4
        /*0014*/ 	.word	0xfffffffd
	.align		4
        /*0018*/ 	.word	0x00000000
	.align		4
        /*001c*/ 	.word	0xfffffffc


//--------------------- .text._Z14rmsnorm_kernelP6__halfPKS_S2_iiif --------------------------
	.section	.text._Z14rmsnorm_kernelP6__halfPKS_S2_iiif,"ax",@progbits
	.align	128
        .global         _Z14rmsnorm_kernelP6__halfPKS_S2_iiif
        .type           _Z14rmsnorm_kernelP6__halfPKS_S2_iiif,@function
        .size           _Z14rmsnorm_kernelP6__halfPKS_S2_iiif,(.L_x_25 - _Z14rmsnorm_kernelP6__halfPKS_S2_iiif)
        .other          _Z14rmsnorm_kernelP6__halfPKS_S2_iiif,@"STO_CUDA_ENTRY STV_DEFAULT"
_Z14rmsnorm_kernelP6__halfPKS_S2_iiif:
.text._Z14rmsnorm_kernelP6__halfPKS_S2_iiif:
[----:B------:R-:W-:Y:S08]  /*0000*/  LDC R1, c[0x0][0x37c] ;  /* 0x0000df00ff017b82 */ /* 0x000ff00000000800 */
[----:B------:R-:W0:Y:S08]  /*0010*/  LDC.64 R2, c[0x0][0x398] ;  /* 0x0000e600ff027b82 */ /* 0x000e300000000a00 */
[----:B------:R-:W1:Y:S01]  /*0020*/  S2UR UR4, SR_CTAID.X ;  /* 0x00000000000479c3 */ /* 0x000e620000002500 */
[----:B0-----:R-:W-:-:S05]  /*0030*/  IMAD R0, R3, R2, RZ ;  /* 0x0000000203007224 */ /* 0x001fca00078e02ff */
[----:B-1----:R-:W-:-:S13]  /*0040*/  ISETP.LE.AND P0, PT, R0, UR4, PT ;  /* 0x0000000400007c0c */ /* 0x002fda000bf03270 */
[----:B------:R-:W-:Y:S05]  /*0050*/  @P0 EXIT ;  /* 0x000000000000094d */ /* 0x000fea0003800000 */
[----:B------:R-:W0:Y:S01]  /*0060*/  S2R R9, SR_TID.X ;  /* 0x0000000000097919 */ /* 0x000e220000002100 */
[----:B------:R-:W1:Y:S01]  /*0070*/  LDC R10, c[0x0][0x3a0] ;  /* 0x0000e800ff0a7b82 */ /* 0x000e620000000800 */
[----:B------:R-:W2:Y:S01]  /*0080*/  LDCU.64 UR8, c[0x0][0x358] ;  /* 0x00006b00ff0877ac */ /* 0x000ea20008000a00 */
[----:B------:R-:W-:Y:S01]  /*0090*/  BSSY.RECONVERGENT B0, `(.L_x_0) ;  /* 0x0000011000007945 */ /* 0x000fe20003800200 */
[----:B------:R-:W-:-:S05]  /*00a0*/  IMAD.MOV.U32 R0, RZ, RZ, RZ ;  /* 0x000000ffff007224 */ /* 0x000fca00078e00ff */
[----:B------:R-:W3:Y:S01]  /*00b0*/  LDC.64 R4, c[0x0][0x388] ;  /* 0x0000e200ff047b82 */ /* 0x000ee20000000a00 */
[----:B-1----:R-:W-:Y:S01]  /*00c0*/  IMAD R2, R10, UR4, RZ ;  /* 0x000000040a027c24 */ /* 0x002fe2000f8e02ff */
[----:B0-----:R-:W-:-:S03]  /*00d0*/  ISETP.GE.AND P0, PT, R9, R10, PT ;  /* 0x0000000a0900720c */ /* 0x001fc60003f06270 */
[----:B---3--:R-:W-:-:S10]  /*00e0*/  IMAD.WIDE R4, R2, 0x2, R4 ;  /* 0x0000000202047825 */ /* 0x008fd400078e0204 */
[----:B--2---:R-:W-:Y:S05]  /*00f0*/  @P0 BRA `(.L_x_1) ;  /* 0x0000000000280947 */ /* 0x004fea0003800000 */
[----:B------:R-:W0:Y:S01]  /*0100*/  LDC R8, c[0x0][0x360] ;  /* 0x0000d800ff087b82 */ /* 0x000e220000000800 */
[----:B------:R-:W-:Y:S02]  /*0110*/  IMAD.MOV.U32 R0, RZ, RZ, RZ ;  /* 0x000000ffff007224 */ /* 0x000fe400078e00ff */
[----:B------:R-:W-:-:S07]  /*0120*/  IMAD.MOV.U32 R3, RZ, RZ, R9 ;  /* 0x000000ffff037224 */ /* 0x000fce00078e0009 */
.L_x_2:
[----:B------:R-:W-:-:S06]  /*0130*/  IMAD.WIDE R6, R3, 0x2, R4 ;  /* 0x0000000203067825 */ /* 0x000fcc00078e0204 */
[----:B------:R-:W2:Y:S01]  /*0140*/  LDG.E.U16 R6, desc[UR8][R6.64] ;  /* 0x0000000806067981 */ /* 0x000ea2000c1e1500 */
[----:B0-----:R-:W-:-:S05]  /*0150*/  IMAD.IADD R3, R8, 0x1, R3 ;  /* 0x0000000108037824 */ /* 0x001fca00078e0203 */
[----:B------:R-:W-:Y:S01]  /*0160*/  ISETP.GE.AND P0, PT, R3, R10, PT ;  /* 0x0000000a0300720c */ /* 0x000fe20003f06270 */
[----:B--2---:R-:W-:-:S05]  /*0170*/  HADD2.F32 R11, -RZ, R6.H0_H0 ;  /* 0x20000006ff0b7230 */ /* 0x004fca0000004100 */
[----:B------:R-:W-:-:S07]  /*0180*/  FFMA R0, R11, R11, R0 ;  /* 0x0000000b0b007223 */ /* 0x000fce0000000000 */
[----:B------:R-:W-:Y:S05]  /*0190*/  @!P0 BRA `(.L_x_2) ;  /* 0xfffffffc00e48947 */ /* 0x000fea000383ffff */
.L_x_1:
[----:B------:R-:W-:Y:S05]  /*01a0*/  BSYNC.RECONVERGENT B0 ;  /* 0x0000000000007941 */ /* 0x000fea0003800200 */
.L_x_0:
[----:B------:R-:W0:Y:S01]  /*01b0*/  S2UR UR5, SR_CgaCtaId ;  /* 0x00000000000579c3 */ /* 0x000e220000008800 */
[----:B------:R-:W-:Y:S01]  /*01c0*/  UMOV UR4, 0x400 ;  /* 0x0000040000047882 */ /* 0x000fe20000000000 */
[----:B------:R-:W1:Y:S02]  /*01d0*/  LDCU UR6, c[0x0][0x360] ;  /* 0x00006c00ff0677ac */ /* 0x000e640008000800 */
[----:B-1----:R-:W-:Y:S02]  /*01e0*/  UISETP.GE.U32.AND UP0, UPT, UR6, 0x2, UPT ;  /* 0x000000020600788c */ /* 0x002fe4000bf06070 */
[----:B0-----:R-:W-:-:S06]  /*01f0*/  ULEA UR4, UR5, UR4, 0x18 ;  /* 0x0000000405047291 */ /* 0x001fcc000f8ec0ff */
[----:B------:R-:W-:-:S05]  /*0200*/  LEA R7, R9, UR4, 0x2 ;  /* 0x0000000409077c11 */ /* 0x000fca000f8e10ff */
[----:B------:R0:W-:Y:S01]  /*0210*/  STS [R7], R0 ;  /* 0x0000000007007388 */ /* 0x0001e20000000800 */
[----:B------:R-:W-:Y:S06]  /*0220*/  BAR.SYNC.DEFER_BLOCKING 0x0 ;  /* 0x0000000000007b1d */ /* 0x000fec0000010000 */
[----:B------:R-:W-:Y:S05]  /*0230*/  BRA.U !UP0, `(.L_x_3) ;  /* 0x0000000108307547 */ /* 0x000fea000b800000 */
[----:B0-----:R-:W-:-:S07]  /*0240*/  MOV R0, UR6 ;  /* 0x0000000600007c02 */ /* 0x001fce0008000f00 */
.L_x_4:
[----:B------:R-:W-:-:S04]  /*0250*/  SHF.R.U32.HI R8, RZ, 0x1, R0 ;  /* 0x00000001ff087819 */ /* 0x000fc80000011600 */
[----:B------:R-:W-:-:S13]  /*0260*/  ISETP.GE.U32.AND P0, PT, R9, R8, PT ;  /* 0x000000080900720c */ /* 0x000fda0003f06070 */
[----:B------:R-:W-:Y:S01]  /*0270*/  @!P0 IMAD R3, R8, 0x4, R7 ;  /* 0x0000000408038824 */ /* 0x000fe200078e0207 */
[----:B------:R-:W-:Y:S05]  /*0280*/  @!P0 LDS R6, [R7] ;  /* 0x0000000007068984 */ /* 0x000fea0000000800 */
[----:B------:R-:W0:Y:S02]  /*0290*/  @!P0 LDS R3, [R3] ;  /* 0x0000000003038984 */ /* 0x000e240000000800 */
[----:B0-----:R-:W-:-:S05]  /*02a0*/  @!P0 FADD R6, R3, R6 ;  /* 0x0000000603068221 */ /* 0x001fca0000000000 */
[----:B------:R1:W-:Y:S01]  /*02b0*/  @!P0 STS [R7], R6 ;  /* 0x0000000607008388 */ /* 0x0003e20000000800 */
[----:B------:R-:W-:Y:S01]  /*02c0*/  BAR.SYNC.DEFER_BLOCKING 0x0 ;  /* 0x0000000000007b1d */ /* 0x000fe20000010000 */
[----:B------:R-:W-:Y:S01]  /*02d0*/  ISETP.GT.U32.AND P0, PT, R0, 0x3, PT ;  /* 0x000000030000780c */ /* 0x000fe20003f04070 */
[----:B------:R-:W-:-:S12]  /*02e0*/  IMAD.MOV.U32 R0, RZ, RZ, R8 ;  /* 0x000000ffff007224 */ /* 0x000fd800078e0008 */
[----:B-1----:R-:W-:Y:S05]  /*02f0*/  @P0 BRA `(.L_x_4) ;  /* 0xfffffffc00d40947 */ /* 0x002fea000383ffff */
.L_x_3:
[----:B------:R-:W1:Y:S01]  /*0300*/  S2UR UR5, SR_CgaCtaId ;  /* 0x00000000000579c3 */ /* 0x000e620000008800 */
[----:B------:R-:W-:Y:S02]  /*0310*/  UMOV UR4, 0x400 ;  /* 0x0000040000047882 */ /* 0x000fe40000000000 */
[----:B-1----:R-:W-:Y:S01]  /*0320*/  ULEA UR4, UR5, UR4, 0x18 ;  /* 0x0000000405047291 */ /* 0x002fe2000f8ec0ff */
[----:B------:R-:W1:Y:S08]  /*0330*/  LDCU UR5, c[0x0][0x3a0] ;  /* 0x00007400ff0577ac */ /* 0x000e700008000800 */
[----:B0-----:R-:W0:Y:S01]  /*0340*/  LDS R0, [UR4] ;  /* 0x00000004ff007984 */ /* 0x001e220008000800 */
[----:B-1----:R-:W-:-:S02]  /*0350*/  I2FP.F32.S32 R3, UR5 ;  /* 0x0000000500037c45 */ /* 0x002fc40008201400 */
[----:B------:R-:W-:Y:S02]  /*0360*/  ISETP.GE.AND P2, PT, R9, UR5, PT ;  /* 0x0000000509007c0c */ /* 0x000fe4000bf46270 */
[----:B------:R-:W1:Y:S02]  /*0370*/  MUFU.RCP R6, R3 ;  /* 0x0000000300067308 */ /* 0x000e640000001000 */
[----:B-1----:R-:W-:-:S04]  /*0380*/  FFMA R7, -R3, R6, 1 ;  /* 0x3f80000003077423 */ /* 0x002fc80000000106 */
[----:B------:R-:W-:Y:S02]  /*0390*/  FFMA R7, R6, R7, R6 ;  /* 0x0000000706077223 */ /* 0x000fe40000000006 */
[----:B0-----:R-:W0:Y:S02]  /*03a0*/  FCHK P0, R0, R3 ;  /* 0x0000000300007302 */ /* 0x001e240000000000 */
[----:B------:R-:W-:-:S04]  /*03b0*/  FFMA R6, R0, R7, RZ ;  /* 0x0000000700067223 */ /* 0x000fc800000000ff */
[----:B------:R-:W-:-:S04]  /*03c0*/  FFMA R8, -R3, R6, R0 ;  /* 0x0000000603087223 */ /* 0x000fc80000000100 */
[----:B------:R-:W-:Y:S01]  /*03d0*/  FFMA R6, R7, R8, R6 ;  /* 0x0000000807067223 */ /* 0x000fe20000000006 */
[----:B0-----:R-:W-:Y:S06]  /*03e0*/  @!P0 BRA `(.L_x_5) ;  /* 0x00000000000c8947 */ /* 0x001fec0003800000 */
[----:B------:R-:W-:-:S07]  /*03f0*/  MOV R10, 0x410 ;  /* 0x00000410000a7802 */ /* 0x000fce0000000f00 */
[----:B------:R-:W-:Y:S05]  /*0400*/  CALL.REL.NOINC `($__internal_1_$__cuda_sm3x_div_rn_noftz_f32_slowpath) ;  /* 0x0000000400247944 */ /* 0x000fea0003c00000 */
[----:B------:R-:W-:-:S07]  /*0410*/  IMAD.MOV.U32 R6, RZ, RZ, R0 ;  /* 0x000000ffff067224 */ /* 0x000fce00078e0000 */
.L_x_5:
[----:B------:R-:W0:Y:S02]  /*0420*/  LDCU UR4, c[0x0][0x3a4] ;  /* 0x00007480ff0477ac */ /* 0x000e240008000800 */
[----:B0-----:R-:W-:Y:S01]  /*0430*/  FADD R0, R6, UR4 ;  /* 0x0000000406007e21 */ /* 0x001fe20008000000 */
[----:B------:R-:W-:Y:S06]  /*0440*/  @P2 EXIT ;  /* 0x000000000000294d */ /* 0x000fec0003800000 */
[----:B------:R-:W0:Y:S01]  /*0450*/  LDC.64 R6, c[0x0][0x390] ;  /* 0x0000e400ff067b82 */ /* 0x000e220000000a00 */
[----:B------:R-:W-:Y:S01]  /*0460*/  VIADD R3, R0, 0xf3000000 ;  /* 0xf300000000037836 */ /* 0x000fe20000000000 */
[----:B------:R1:W2:Y:S01]  /*0470*/  MUFU.RSQ R11, R0 ;  /* 0x00000000000b7308 */ /* 0x0002a20000001400 */
[----:B------:R-:W3:Y:S01]  /*0480*/  LDCU UR7, c[0x0][0x3a0] ;  /* 0x00007400ff0777ac */ /* 0x000ee20008000800 */
[----:B------:R-:W-:Y:S02]  /*0490*/  BSSY.RECONVERGENT B0, `(.L_x_6) ;  /* 0x000000b000007945 */ /* 0x000fe40003800200 */
[----:B------:R-:W-:Y:S01]  /*04a0*/  ISETP.GT.U32.AND P0, PT, R3, 0x727fffff, PT ;  /* 0x727fffff0300780c */ /* 0x000fe20003f04070 */
[----:B------:R-:W4:-:S12]  /*04b0*/  LDCU.64 UR4, c[0x0][0x380] ;  /* 0x00007000ff0477ac */ /* 0x000f180008000a00 */
[----:B-12---:R-:W-:Y:S05]  /*04c0*/  @!P0 BRA `(.L_x_7) ;  /* 0x00000000000c8947 */ /* 0x006fea0003800000 */
[----:B------:R-:W-:-:S07]  /*04d0*/  MOV R13, 0x4f0 ;  /* 0x000004f0000d7802 */ /* 0x000fce0000000f00 */
[----:B0--34-:R-:W-:Y:S05]  /*04e0*/  CALL.REL.NOINC `($__internal_0_$__cuda_sm20_sqrt_rn_f32_slowpath) ;  /* 0x0000000000947944 */ /* 0x019fea0003c00000 */
[----:B------:R-:W-:Y:S05]  /*04f0*/  BRA `(.L_x_8) ;  /* 0x0000000000107947 */ /* 0x000fea0003800000 */
.L_x_7:
[----:B------:R-:W-:Y:S01]  /*0500*/  FMUL.FTZ R3, R0, R11 ;  /* 0x0000000b00037220 */ /* 0x000fe20000410000 */
[----:B------:R-:W-:-:S03]  /*0510*/  FMUL.FTZ R8, R11, 0.5 ;  /* 0x3f0000000b087820 */ /* 0x000fc60000410000 */
[----:B------:R-:W-:-:S04]  /*0520*/  FFMA R0, -R3, R3, R0 ;  /* 0x0000000303007223 */ /* 0x000fc80000000100 */
[----:B------:R-:W-:-:S07]  /*0530*/  FFMA R3, R0, R8, R3 ;  /* 0x0000000800037223 */ /* 0x000fce0000000003 */
.L_x_8:
[----:B---34-:R-:W-:Y:S05]  /*0540*/  BSYNC.RECONVERGENT B0 ;  /* 0x0000000000007941 */ /* 0x018fea0003800200 */
.L_x_6:
[----:B-1----:R-:W-:-:S05]  /*0550*/  IMAD.WIDE R10, R9, 0x2, R4 ;  /* 0x00000002090a7825 */ /* 0x002fca00078e0204 */
[----:B------:R1:W2:Y:S01]  /*0560*/  LDG.E.U16 R0, desc[UR8][R10.64] ;  /* 0x000000080a007981 */ /* 0x0002a2000c1e1500 */
[----:B0-----:R-:W-:-:S05]  /*0570*/  IMAD.WIDE R12, R9, 0x2, R6 ;  /* 0x00000002090c7825 */ /* 0x001fca00078e0206 */
[----:B------:R-:W3:Y:S01]  /*0580*/  LDG.E.U16 R8, desc[UR8][R12.64] ;  /* 0x000000080c087981 */ /* 0x000ee2000c1e1500 */
[----:B------:R-:W0:Y:S01]  /*0590*/  MUFU.RCP R14, R3 ;  /* 0x00000003000e7308 */ /* 0x000e220000001000 */
[----:B------:R-:W-:Y:S01]  /*05a0*/  BSSY.RECONVERGENT B0, `(.L_x_9) ;  /* 0x000000e000007945 */ /* 0x000fe20003800200 */
[----:B-1----:R-:W-:Y:S01]  /*05b0*/  SHF.R.S32.HI R11, RZ, 0x1f, R9 ;  /* 0x0000001fff0b7819 */ /* 0x002fe20000011409 */
[----:B0-----:R-:W-:-:S04]  /*05c0*/  FFMA R15, -R3, R14, 1 ;  /* 0x3f800000030f7423 */ /* 0x001fc8000000010e */
[----:B------:R-:W-:Y:S01]  /*05d0*/  FFMA R15, R14, R15, R14 ;  /* 0x0000000f0e0f7223 */ /* 0x000fe2000000000e */
[----:B--2---:R-:W-:-:S04]  /*05e0*/  HADD2.F32 R0, -RZ, R0.H0_H0 ;  /* 0x20000000ff007230 */ /* 0x004fc80000004100 */
[----:B------:R-:W0:Y:S01]  /*05f0*/  FCHK P0, R0, R3 ;  /* 0x0000000300007302 */ /* 0x000e220000000000 */
[----:B------:R-:W-:Y:S01]  /*0600*/  FFMA R14, R0, R15, RZ ;  /* 0x0000000f000e7223 */ /* 0x000fe200000000ff */
[----:B---3--:R-:W-:-:S03]  /*0610*/  HADD2.F32 R8, -RZ, R8.H0_H0 ;  /* 0x20000008ff087230 */ /* 0x008fc60000004100 */
[----:B------:R-:W-:-:S04]  /*0620*/  FFMA R16, -R3, R14, R0 ;  /* 0x0000000e03107223 */ /* 0x000fc80000000100 */
[----:B------:R-:W-:Y:S01]  /*0630*/  FFMA R15, R15, R16, R14 ;  /* 0x000000100f0f7223 */ /* 0x000fe2000000000e */
[----:B0-----:R-:W-:Y:S06]  /*0640*/  @!P0 BRA `(.L_x_10) ;  /* 0x00000000000c8947 */ /* 0x001fec0003800000 */
[----:B------:R-:W-:-:S07]  /*0650*/  MOV R10, 0x670 ;  /* 0x00000670000a7802 */ /* 0x000fce0000000f00 */
[----:B------:R-:W-:Y:S05]  /*0660*/  CALL.REL.NOINC `($__internal_1_$__cuda_sm3x_div_rn_noftz_f32_slowpath) ;  /* 0x00000000008c7944 */ /* 0x000fea0003c00000 */
[----:B------:R-:W-:-:S07]  /*0670*/  MOV R15, R0 ;  /* 0x00000000000f7202 */ /* 0x000fce0000000f00 */
.L_x_10:
[----:B------:R-:W-:Y:S05]  /*0680*/  BSYNC.RECONVERGENT B0 ;  /* 0x0000000000007941 */ /* 0x000fea0003800200 */
.L_x_9:
[----:B------:R-:W-:Y:S01]  /*0690*/  IADD3 R0, P0, PT, R2, R9, RZ ;  /* 0x0000000902007210 */ /* 0x000fe20007f1e0ff */
[----:B------:R-:W-:Y:S01]  /*06a0*/  FMUL R8, R8, R15 ;  /* 0x0000000f08087220 */ /* 0x000fe20000400000 */
[----:B------:R-:W-:Y:S02]  /*06b0*/  VIADD R9, R9, UR6 ;  /* 0x0000000609097c36 */ /* 0x000fe40008000000 */
[----:B------:R-:W-:Y:S02]  /*06c0*/  LEA.HI.X.SX32 R11, R2, R11, 0x1, P0 ;  /* 0x0000000b020b7211 */ /* 0x000fe400000f0eff */
[C---:B------:R-:W-:Y:S02]  /*06d0*/  LEA R10, P0, R0.reuse, UR4, 0x1 ;  /* 0x00000004000a7c11 */ /* 0x040fe4000f8008ff */
[----:B------:R-:W-:Y:S02]  /*06e0*/  F2FP.F16.F32.PACK_AB R8, RZ, R8 ;  /* 0x00000008ff08723e */ /* 0x000fe400000000ff */
[----:B------:R-:W-:-:S02]  /*06f0*/  LEA.HI.X R11, R0, UR5, R11, 0x1, P0 ;  /* 0x00000005000b7c11 */ /* 0x000fc400080f0c0b */
[----:B------:R-:W-:-:S03]  /*0700*/  ISETP.GE.AND P0, PT, R9, UR7, PT ;  /* 0x0000000709007c0c */ /* 0x000fc6000bf06270 */
[----:B------:R1:W-:Y:S10]  /*0710*/  STG.E.U16 desc[UR8][R10.64], R8 ;  /* 0x000000080a007986 */ /* 0x0003f4000c101508 */
[----:B------:R-:W-:Y:S05]  /*0720*/  @!P0 BRA `(.L_x_6) ;  /* 0xfffffffc00888947 */ /* 0x000fea000383ffff */
[----:B------:R-:W-:Y:S05]  /*0730*/  EXIT ;  /* 0x000000000000794d */ /* 0x000fea0003800000 */
        .weak           $__internal_0_$__cuda_sm20_sqrt_rn_f32_slowpath
        .type           $__internal_0_$__cuda_sm20_sqrt_rn_f32_slowpath,@function
        .size           $__internal_0_$__cuda_sm20_sqrt_rn_f32_slowpath,($__internal_1_$__cuda_sm3x_div_rn_noftz_f32_slowpath - $__internal_0_$__cuda_sm20_sqrt_rn_f32_slowpath)
$__internal_0_$__cuda_sm20_sqrt_rn_f32_slowpath:
[----:B------:R-:W-:-:S13]  /*0740*/  LOP3.LUT P0, RZ, R0, 0x7fffffff, RZ, 0xc0, !PT ;  /* 0x7fffffff00ff7812 */ /* 0x000fda000780c0ff */
[----:B------:R-:W-:Y:S01]  /*0750*/  @!P0 IMAD.MOV.U32 R3, RZ, RZ, R0 ;  /* 0x000000ffff038224 */ /* 0x000fe200078e0000 */
[----:B------:R-:W-:Y:S06]  /*0760*/  @!P0 BRA `(.L_x_11) ;  /* 0x0000000000408947 */ /* 0x000fec0003800000 */
[----:B------:R-:W-:-:S13]  /*0770*/  FSETP.GEU.FTZ.AND P0, PT, R0, RZ, PT ;  /* 0x000000ff0000720b */ /* 0x000fda0003f1e000 */
[----:B------:R-:W-:Y:S01]  /*0780*/  @!P0 IMAD.MOV.U32 R3, RZ, RZ, 0x7fffffff ;  /* 0x7fffffffff038424 */ /* 0x000fe200078e00ff */
[----:B------:R-:W-:Y:S06]  /*0790*/  @!P0 BRA `(.L_x_11) ;  /* 0x0000000000348947 */ /* 0x000fec0003800000 */
[----:B------:R-:W-:-:S13]  /*07a0*/  FSETP.GTU.FTZ.AND P0, PT, |R0|, +INF , PT ;  /* 0x7f8000000000780b */ /* 0x000fda0003f1c200 */
[----:B------:R-:W-:Y:S01]  /*07b0*/  @P0 FADD.FTZ R3, R0, 1 ;  /* 0x3f80000000030421 */ /* 0x000fe20000010000 */
[----:B------:R-:W-:Y:S06]  /*07c0*/  @P0 BRA `(.L_x_11) ;  /* 0x0000000000280947 */ /* 0x000fec0003800000 */
[----:B------:R-:W-:-:S13]  /*07d0*/  FSETP.NEU.FTZ.AND P0, PT, |R0|, +INF , PT ;  /* 0x7f8000000000780b */ /* 0x000fda0003f1d200 */
[----:B------:R-:W-:-:S04]  /*07e0*/  @P0 FFMA R8, R0, 1.84467440737095516160e+19, RZ ;  /* 0x5f80000000080823 */ /* 0x000fc800000000ff */
[----:B------:R-:W0:Y:S02]  /*07f0*/  @P0 MUFU.RSQ R3, R8 ;  /* 0x0000000800030308 */ /* 0x000e240000001400 */
[----:B0-----:R-:W-:Y:S01]  /*0800*/  @P0 FMUL.FTZ R11, R8, R3 ;  /* 0x00000003080b0220 */ /* 0x001fe20000410000 */
[----:B------:R-:W-:Y:S01]  /*0810*/  @P0 FMUL.FTZ R12, R3, 0.5 ;  /* 0x3f000000030c0820 */ /* 0x000fe20000410000 */
[----:B------:R-:W-:Y:S02]  /*0820*/  @!P0 IMAD.MOV.U32 R3, RZ, RZ, R0 ;  /* 0x000000ffff038224 */ /* 0x000fe400078e0000 */
[----:B------:R-:W-:-:S04]  /*0830*/  @P0 FADD.FTZ R10, -R11, -RZ ;  /* 0x800000ff0b0a0221 */ /* 0x000fc80000010100 */
[----:B------:R-:W-:-:S04]  /*0840*/  @P0 FFMA R10, R11, R10, R8 ;  /* 0x0000000a0b0a0223 */ /* 0x000fc80000000008 */
[----:B------:R-:W-:-:S04]  /*0850*/  @P0 FFMA R10, R10, R12, R11 ;  /* 0x0000000c0a0a0223 */ /* 0x000fc8000000000b */
[----:B------:R-:W-:-:S07]  /*0860*/  @P0 FMUL.FTZ R3, R10, 2.3283064365386962891e-10 ;  /* 0x2f8000000a030820 */ /* 0x000fce0000410000 */
.L_x_11:
[----:B------:R-:W-:Y:S01]  /*0870*/  MOV R10, R13 ;  /* 0x0000000d000a7202 */ /* 0x000fe20000000f00 */
[----:B------:R-:W-:-:S04]  /*0880*/  IMAD.MOV.U32 R11, RZ, RZ, 0x0 ;  /* 0x00000000ff0b7424 */ /* 0x000fc800078e00ff */
[----:B------:R-:W-:Y:S05]  /*0890*/  RET.REL.NODEC R10 `(_Z14rmsnorm_kernelP6__halfPKS_S2_iiif) ;  /* 0xfffffff40ad87950 */ /* 0x000fea0003c3ffff */
        .weak           $__internal_1_$__cuda_sm3x_div_rn_noftz_f32_slowpath
        .type           $__internal_1_$__cuda_sm3x_div_rn_noftz_f32_slowpath,@function
        .size           $__internal_1_$__cuda_sm3x_div_rn_noftz_f32_slowpath,(.L_x_25 - $__internal_1_$__cuda_sm3x_div_rn_noftz_f32_slowpath)
$__internal_1_$__cuda_sm3x_div_rn_noftz_f32_slowpath:
[--C-:B------:R-:W-:Y:S01]  /*08a0*/  SHF.R.U32.HI R13, RZ, 0x17, R3.reuse ;  /* 0x00000017ff0d7819 */ /* 0x100fe20000011603 */
[----:B------:R-:W-:Y:S01]  /*08b0*/  BSSY.RECONVERGENT B1, `(.L_x_12) ;  /* 0x0000063000017945 */ /* 0x000fe20003800200 */
[----:B------:R-:W-:Y:S01]  /*08c0*/  SHF.R.U32.HI R12, RZ, 0x17, R0 ;  /* 0x00000017ff0c7819 */ /* 0x000fe20000011600 */
[----:B------:R-:W-:Y:S01]  /*08d0*/  IMAD.MOV.U32 R15, RZ, RZ, R3 ;  /* 0x000000ffff0f7224 */ /* 0x000fe200078e0003 */
[----:B------:R-:W-:Y:S02]  /*08e0*/  LOP3.LUT R13, R13, 0xff, RZ, 0xc0, !PT ;  /* 0x000000ff0d0d7812 */ /* 0x000fe400078ec0ff */
[----:B------:R-:W-:-:S03]  /*08f0*/  LOP3.LUT R18, R12, 0xff, RZ, 0xc0, !PT ;  /* 0x000000ff0c127812 */ /* 0x000fc600078ec0ff */
[----:B------:R-:W-:Y:S02]  /*0900*/  VIADD R16, R13, 0xffffffff ;  /* 0xffffffff0d107836 */ /* 0x000fe40000000000 */
[----:B------:R-:W-:-:S03]  /*0910*/  VIADD R14, R18, 0xffffffff ;  /* 0xffffffff120e7836 */ /* 0x000fc60000000000 */
[----:B------:R-:W-:-:S04]  /*0920*/  ISETP.GT.U32.AND P0, PT, R16, 0xfd, PT ;  /* 0x000000fd1000780c */ /* 0x000fc80003f04070 */
[----:B------:R-:W-:-:S13]  /*0930*/  ISETP.GT.U32.OR P0, PT, R14, 0xfd, P0 ;  /* 0x000000fd0e00780c */ /* 0x000fda0000704470 */
[----:B------:R-:W-:Y:S01]  /*0940*/  @!P0 MOV R12, RZ ;  /* 0x000000ff000c8202 */ /* 0x000fe20000000f00 */
[----:B------:R-:W-:Y:S06]  /*0950*/  @!P0 BRA `(.L_x_13) ;  /* 0x00000000005c8947 */ /* 0x000fec0003800000 */
[----:B------:R-:W-:Y:S02]  /*0960*/  FSETP.GTU.FTZ.AND P0, PT, |R0|, +INF , PT ;  /* 0x7f8000000000780b */ /* 0x000fe40003f1c200 */
[----:B------:R-:W-:-:S04]  /*0970*/  FSETP.GTU.FTZ.AND P1, PT, |R3|, +INF , PT ;  /* 0x7f8000000300780b */ /* 0x000fc80003f3c200 */
[----:B------:R-:W-:-:S13]  /*0980*/  PLOP3.LUT P0, PT, P0, P1, PT, 0xf8, 0x8f ;  /* 0x00000000008f781c */ /* 0x000fda0000703f70 */
[----:B------:R-:W-:Y:S05]  /*0990*/  @P0 BRA `(.L_x_14) ;  /* 0x00000004004c0947 */ /* 0x000fea0003800000 */
[----:B------:R-:W-:-:S13]  /*09a0*/  LOP3.LUT P0, RZ, R15, 0x7fffffff, R0, 0xc8, !PT ;  /* 0x7fffffff0fff7812 */ /* 0x000fda000780c800 */
[----:B------:R-:W-:Y:S05]  /*09b0*/  @!P0 BRA `(.L_x_15) ;  /* 0x00000004003c8947 */ /* 0x000fea0003800000 */
[C---:B------:R-:W-:Y:S02]  /*09c0*/  FSETP.NEU.FTZ.AND P3, PT, |R0|.reuse, +INF , PT ;  /* 0x7f8000000000780b */ /* 0x040fe40003f7d200 */
[----:B------:R-:W-:Y:S02]  /*09d0*/  FSETP.NEU.FTZ.AND P1, PT, |R3|, +INF , PT ;  /* 0x7f8000000300780b */ /* 0x000fe40003f3d200 */
[----:B------:R-:W-:-:S11]  /*09e0*/  FSETP.NEU.FTZ.AND P0, PT, |R0|, +INF , PT ;  /* 0x7f8000000000780b */ /* 0x000fd60003f1d200 */
[----:B------:R-:W-:Y:S05]  /*09f0*/  @!P1 BRA !P3, `(.L_x_15) ;  /* 0x00000004002c9947 */ /* 0x000fea0005800000 */
[----:B------:R-:W-:-:S04]  /*0a00*/  LOP3.LUT P3, RZ, R0, 0x7fffffff, RZ, 0xc0, !PT ;  /* 0x7fffffff00ff7812 */ /* 0x000fc8000786c0ff */
[----:B------:R-:W-:-:S13]  /*0a10*/  PLOP3.LUT P1, PT, P1, P3, PT, 0x2f, 0xf2 ;  /* 0x0000000000f2781c */ /* 0x000fda0000f26577 */
[----:B------:R-:W-:Y:S05]  /*0a20*/  @P1 BRA `(.L_x_16) ;  /* 0x0000000400181947 */ /* 0x000fea0003800000 */
[----:B------:R-:W-:-:S04]  /*0a30*/  LOP3.LUT P1, RZ, R15, 0x7fffffff, RZ, 0xc0, !PT ;  /* 0x7fffffff0fff7812 */ /* 0x000fc8000782c0ff */
[----:B------:R-:W-:-:S13]  /*0a40*/  PLOP3.LUT P0, PT, P0, P1, PT, 0x2f, 0xf2 ;  /* 0x0000000000f2781c */ /* 0x000fda0000702577 */
[----:B------:R-:W-:Y:S05]  /*0a50*/  @P0 BRA `(.L_x_17) ;  /* 0x0000000400000947 */ /* 0x000fea0003800000 */
[----:B------:R-:W-:Y:S02]  /*0a60*/  ISETP.GE.AND P0, PT, R14, RZ, PT ;  /* 0x000000ff0e00720c */ /* 0x000fe40003f06270 */
[----:B------:R-:W-:-:S11]  /*0a70*/  ISETP.GE.AND P1, PT, R16, RZ, PT ;  /* 0x000000ff1000720c */ /* 0x000fd60003f26270 */
[----:B------:R-:W-:Y:S02]  /*0a80*/  @P0 IMAD.MOV.U32 R12, RZ, RZ, RZ ;  /* 0x000000ffff0c0224 */ /* 0x000fe400078e00ff */
[----:B------:R-:W-:Y:S01]  /*0a90*/  @!P0 FFMA R0, R0, 1.84467440737095516160e+19, RZ ;  /* 0x5f80000000008823 */ /* 0x000fe200000000ff */
[----:B------:R-:W-:Y:S02]  /*0aa0*/  @!P0 IMAD.MOV.U32 R12, RZ, RZ, -0x40 ;  /* 0xffffffc0ff0c8424 */ /* 0x000fe400078e00ff */
[----:B------:R-:W-:Y:S02]  /*0ab0*/  @!P1 FFMA R15, R3, 1.84467440737095516160e+19, RZ ;  /* 0x5f800000030f9823 */ /* 0x000fe400000000ff */
[----:B------:R-:W-:-:S07]  /*0ac0*/  @!P1 VIADD R12, R12, 0x40 ;  /* 0x000000400c0c9836 */ /* 0x000fce0000000000 */
.L_x_13:
[----:B------:R-:W-:Y:S01]  /*0ad0*/  LEA R14, R13, 0xc0800000, 0x17 ;  /* 0xc08000000d0e7811 */ /* 0x000fe200078eb8ff */
[----:B------:R-:W-:Y:S03]  /*0ae0*/  BSSY.RECONVERGENT B2, `(.L_x_18) ;  /* 0x0000036000027945 */ /* 0x000fe60003800200 */
[----:B------:R-:W-:Y:S01]  /*0af0*/  IADD3 R16, PT, PT, -R14, R15, RZ ;  /* 0x0000000f0e107210 */ /* 0x000fe20007ffe1ff */
[----:B------:R-:W-:-:S03]  /*0b00*/  VIADD R14, R18, 0xffffff81 ;  /* 0xffffff81120e7836 */ /* 0x000fc60000000000 */
[----:B------:R-:W0:Y:S01]  /*0b10*/  MUFU.RCP R15, R16 ;  /* 0x00000010000f7308 */ /* 0x000e220000001000 */
[----:B------:R-:W-:Y:S01]  /*0b20*/  FADD.FTZ R17, -R16, -RZ ;  /* 0x800000ff10117221 */ /* 0x000fe20000010100 */
[----:B------:R-:W-:-:S03]  /*0b30*/  IMAD R0, R14, -0x800000, R0 ;  /* 0xff8000000e007824 */ /* 0x000fc600078e0200 */
[----:B0-----:R-:W-:-:S04]  /*0b40*/  FFMA R18, R15, R17, 1 ;  /* 0x3f8000000f127423 */ /* 0x001fc80000000011 */
[----:B------:R-:W-:-:S04]  /*0b50*/  FFMA R15, R15, R18, R15 ;  /* 0x000000120f0f7223 */ /* 0x000fc8000000000f */
[----:B------:R-:W-:-:S04]  /*0b60*/  FFMA R18, R0, R15, RZ ;  /* 0x0000000f00127223 */ /* 0x000fc800000000ff */
[----:B------:R-:W-:-:S04]  /*0b70*/  FFMA R19, R17, R18, R0 ;  /* 0x0000001211137223 */ /* 0x000fc80000000000 */
[----:B------:R-:W-:-:S04]  /*0b80*/  FFMA R18, R15, R19, R18 ;  /* 0x000000130f127223 */ /* 0x000fc80000000012 */
[----:B------:R-:W-:Y:S01]  /*0b90*/  FFMA R19, R17, R18, R0 ;  /* 0x0000001211137223 */ /* 0x000fe20000000000 */
[----:B------:R-:W-:-:S03]  /*0ba0*/  IADD3 R17, PT, PT, R14, 0x7f, -R13 ;  /* 0x0000007f0e117810 */ /* 0x000fc60007ffe80d */
[----:B------:R-:W-:Y:S02]  /*0bb0*/  FFMA R0, R15, R19, R18 ;  /* 0x000000130f007223 */ /* 0x000fe40000000012 */
[----:B------:R-:W-:-:S03]  /*0bc0*/  IMAD.IADD R17, R17, 0x1, R12 ;  /* 0x0000000111117824 */ /* 0x000fc600078e020c */
[----:B------:R-:W-:-:S04]  /*0bd0*/  SHF.R.U32.HI R13, RZ, 0x17, R0 ;  /* 0x00000017ff0d7819 */ /* 0x000fc80000011600 */
[----:B------:R-:W-:-:S05]  /*0be0*/  LOP3.LUT R13, R13, 0xff, RZ, 0xc0, !PT ;  /* 0x000000ff0d0d7812 */ /* 0x000fca00078ec0ff */
[----:B------:R-:W-:-:S05]  /*0bf0*/  IMAD.IADD R16, R13, 0x1, R17 ;  /* 0x000000010d107824 */ /* 0x000fca00078e0211 */
[----:B------:R-:W-:-:S04]  /*0c00*/  IADD3 R12, PT, PT, R16, -0x1, RZ ;  /* 0xffffffff100c7810 */ /* 0x000fc80007ffe0ff */
[----:B------:R-:W-:-:S13]  /*0c10*/  ISETP.GE.U32.AND P0, PT, R12, 0xfe, PT ;  /* 0x000000fe0c00780c */ /* 0x000fda0003f06070 */
[----:B------:R-:W-:Y:S05]  /*0c20*/  @!P0 BRA `(.L_x_19) ;  /* 0x0000000000808947 */ /* 0x000fea0003800000 */
[----:B------:R-:W-:-:S13]  /*0c30*/  ISETP.GT.AND P0, PT, R16, 0xfe, PT ;  /* 0x000000fe1000780c */ /* 0x000fda0003f04270 */
[----:B------:R-:W-:Y:S05]  /*0c40*/  @P0 BRA `(.L_x_20) ;  /* 0x00000000006c0947 */ /* 0x000fea0003800000 */
[----:B------:R-:W-:-:S13]  /*0c50*/  ISETP.GE.AND P0, PT, R16, 0x1, PT ;  /* 0x000000011000780c */ /* 0x000fda0003f06270 */
[----:B------:R-:W-:Y:S05]  /*0c60*/  @P0 BRA `(.L_x_21) ;  /* 0x0000000000740947 */ /* 0x000fea0003800000 */
[----:B------:R-:W-:Y:S02]  /*0c70*/  ISETP.GE.AND P0, PT, R16, -0x18, PT ;  /* 0xffffffe81000780c */ /* 0x000fe40003f06270 */
[----:B------:R-:W-:-:S11]  /*0c80*/  LOP3.LUT R0, R0, 0x80000000, RZ, 0xc0, !PT ;  /* 0x8000000000007812 */ /* 0x000fd600078ec0ff */
[----:B------:R-:W-:Y:S05]  /*0c90*/  @!P0 BRA `(.L_x_21) ;  /* 0x0000000000688947 */ /* 0x000fea0003800000 */
[CC--:B------:R-:W-:Y:S01]  /*0ca0*/  FFMA.RZ R12, R15.reuse, R19.reuse, R18 ;  /* 0x000000130f0c7223 */ /* 0x0c0fe2000000c012 */
[C---:B------:R-:W-:Y:S01]  /*0cb0*/  VIADD R14, R16.reuse, 0x20 ;  /* 0x00000020100e7836 */ /* 0x040fe20000000000 */
[C---:B------:R-:W-:Y:S02]  /*0cc0*/  ISETP.NE.AND P3, PT, R16.reuse, RZ, PT ;  /* 0x000000ff1000720c */ /* 0x040fe40003f65270 */
[----:B------:R-:W-:Y:S01]  /*0cd0*/  ISETP.NE.AND P1, PT, R16, RZ, PT ;  /* 0x000000ff1000720c */ /* 0x000fe20003f25270 */
[----:B------:R-:W-:Y:S01]  /*0ce0*/  IMAD.MOV R16, RZ, RZ, -R16 ;  /* 0x000000ffff107224 */ /* 0x000fe200078e0a10 */
[----:B------:R-:W-:Y:S01]  /*0cf0*/  LOP3.LUT R13, R12, 0x7fffff, RZ, 0xc0, !PT ;  /* 0x007fffff0c0d7812 */ /* 0x000fe200078ec0ff */
[CCC-:B------:R-:W-:Y:S01]  /*0d00*/  FFMA.RP R12, R15.reuse, R19.reuse, R18.reuse ;  /* 0x000000130f0c7223 */ /* 0x1c0fe20000008012 */
[----:B------:R-:W-:Y:S02]  /*0d10*/  FFMA.RM R15, R15, R19, R18 ;  /* 0x000000130f0f7223 */ /* 0x000fe40000004012 */
[----:B------:R-:W-:-:S03]  /*0d20*/  LOP3.LUT R13, R13, 0x800000, RZ, 0xfc, !PT ;  /* 0x008000000d0d7812 */ /* 0x000fc600078efcff */
[----:B------:R-:W-:Y:S02]  /*0d30*/  FSETP.NEU.FTZ.AND P0, PT, R12, R15, PT ;  /* 0x0000000f0c00720b */ /* 0x000fe40003f1d000 */
[----:B------:R-:W-:Y:S02]  /*0d40*/  SHF.L.U32 R14, R13, R14, RZ ;  /* 0x0000000e0d0e7219 */ /* 0x000fe400000006ff */
[----:B------:R-:W-:Y:S02]  /*0d50*/  SEL R12, R16, RZ, P3 ;  /* 0x000000ff100c7207 */ /* 0x000fe40001800000 */
[----:B------:R-:W-:Y:S02]  /*0d60*/  ISETP.NE.AND P1, PT, R14, RZ, P1 ;  /* 0x000000ff0e00720c */ /* 0x000fe40000f25270 */
[----:B------:R-:W-:Y:S02]  /*0d70*/  SHF.R.U32.HI R12, RZ, R12, R13 ;  /* 0x0000000cff0c7219 */ /* 0x000fe4000001160d */
[----:B------:R-:W-:-:S02]  /*0d80*/  PLOP3.LUT P0, PT, P0, P1, PT, 0xf8, 0x8f ;  /* 0x00000000008f781c */ /* 0x000fc40000703f70 */
[----:B------:R-:W-:Y:S02]  /*0d90*/  SHF.R.U32.HI R14, RZ, 0x1, R12 ;  /* 0x00000001ff0e7819 */ /* 0x000fe4000001160c */
[----:B------:R-:W-:-:S04]  /*0da0*/  SEL R13, RZ, 0x1, !P0 ;  /* 0x00000001ff0d7807 */ /* 0x000fc80004000000 */
[----:B------:R-:W-:-:S04]  /*0db0*/  LOP3.LUT R13, R13, 0x1, R14, 0xf8, !PT ;  /* 0x000000010d0d7812 */ /* 0x000fc800078ef80e */
[----:B------:R-:W-:-:S05]  /*0dc0*/  LOP3.LUT R13, R13, R12, RZ, 0xc0, !PT ;  /* 0x0000000c0d0d7212 */ /* 0x000fca00078ec0ff */
[----:B------:R-:W-:-:S05]  /*0dd0*/  IMAD.IADD R13, R14, 0x1, R13 ;  /* 0x000000010e0d7824 */ /* 0x000fca00078e020d */
[----:B------:R-:W-:Y:S01]  /*0de0*/  LOP3.LUT R0, R13, R0, RZ, 0xfc, !PT ;  /* 0x000000000d007212 */ /* 0x000fe200078efcff */
[----:B------:R-:W-:Y:S06]  /*0df0*/  BRA `(.L_x_21) ;  /* 0x0000000000107947 */ /* 0x000fec0003800000 */
.L_x_20:
[----:B------:R-:W-:-:S04]  /*0e00*/  LOP3.LUT R0, R0, 0x80000000, RZ, 0xc0, !PT ;  /* 0x8000000000007812 */ /* 0x000fc800078ec0ff */
[----:B------:R-:W-:Y:S01]  /*0e10*/  LOP3.LUT R0, R0, 0x7f800000, RZ, 0xfc, !PT ;  /* 0x7f80000000007812 */ /* 0x000fe200078efcff */
[----:B------:R-:W-:Y:S06]  /*0e20*/  BRA `(.L_x_21) ;  /* 0x0000000000047947 */ /* 0x000fec0003800000 */
.L_x_19:
[----:B------:R-:W-:-:S07]  /*0e30*/  LEA R0, R17, R0, 0x17 ;  /* 0x0000000011007211 */ /* 0x000fce00078eb8ff */
.L_x_21:
[----:B------:R-:W-:Y:S05]  /*0e40*/  BSYNC.RECONVERGENT B2 ;  /* 0x0000000000027941 */ /* 0x000fea0003800200 */
.L_x_18:
[----:B------:R-:W-:Y:S05]  /*0e50*/  BRA `(.L_x_22) ;  /* 0x0000000000207947 */ /* 0x000fea0003800000 */
.L_x_17:
[----:B------:R-:W-:-:S04]  /*0e60*/  LOP3.LUT R0, R15, 0x80000000, R0, 0x48, !PT ;  /* 0x800000000f007812 */ /* 0x000fc800078e4800 */
[----:B------:R-:W-:Y:S01]  /*0e70*/  LOP3.LUT R0, R0, 0x7f800000, RZ, 0xfc, !PT ;  /* 0x7f80000000007812 */ /* 0x000fe200078efcff */
[----:B------:R-:W-:Y:S06]  /*0e80*/  BRA `(.L_x_22) ;  /* 0x0000000000147947 */ /* 0x000fec0003800000 */
.L_x_16:
[----:B------:R-:W-:Y:S01]  /*0e90*/  LOP3.LUT R0, R15, 0x80000000, R0, 0x48, !PT ;  /* 0x800000000f007812 */ /* 0x000fe200078e4800 */
[----:B------:R-:W-:Y:S06]  /*0ea0*/  BRA `(.L_x_22) ;  /* 0x00000000000c7947 */ /* 0x000fec0003800000 */
.L_x_15:
[----:B------:R-:W0:Y:S01]  /*0eb0*/  MUFU.RSQ R0, -QNAN ;  /* 0xffc0000000007908 */ /* 0x000e220000001400 */
[----:B------:R-:W-:Y:S05]  /*0ec0*/  BRA `(.L_x_22) ;  /* 0x0000000000047947 */ /* 0x000fea0003800000 */
.L_x_14:
[----:B------:R-:W-:-:S07]  /*0ed0*/  FADD.FTZ R0, R0, R3 ;  /* 0x0000000300007221 */ /* 0x000fce0000010000 */
.L_x_22:
[----:B------:R-:W-:Y:S05]  /*0ee0*/  BSYNC.RECONVERGENT B1 ;  /* 0x0000000000017941 */ /* 0x000fea0003800200 */
.L_x_12:
[----:B------:R-:W-:Y:S02]  /*0ef0*/  IMAD.MOV.U32 R12, RZ, RZ, R10 ;  /* 0x000000ffff0c7224 */ /* 0x000fe400078e000a */
[----:B------:R-:W-:-:S04]  /*0f00*/  IMAD.MOV.U32 R13, RZ, RZ, 0x0 ;  /* 0x00000000ff0d7424 */ /* 0x000fc800078e00ff */
[----:B0-----:R-:W-:Y:S05]  /*0f10*/  RET.REL.NODEC R12 `(_Z14rmsnorm_kernelP6__halfPKS_S2_iiif) ;  /* 0xfffffff00c387950 */ /* 0x001fea0003c3ffff */
.L_x_23:
[----:B------:R-:W-:-:S00]  /*0f20*/  BRA `(.L_x_23) ;  /* 0xfffffffc00fc7947 */ /* 0x000fc0000383ffff */
[----:B------:R-:W-:-:S00]  /*0f30*/  NOP ;  /* 0x0000000000007918 */ /* 0x000fc00000000000 */
        /* <DEDUP_REMOVED lines=12> */
.L_x_25:


//--------------------- .nv.shared._Z14rmsnorm_kernelP6__halfPKS_S2_iiif --------------------------
	.section	.nv.shared._Z14rmsnorm_kernelP6__halfPKS_S2_iiif,"aw",@nobits
	.sectionflags	@""
	.align	4
.nv.shared._Z14rmsnorm_kernelP6__halfPKS_S2_iiif:
	.zero		2048


//--------------------- .nv.shared.reserved.0     --------------------------
	.section	.nv.shared.reserved.0,"aw",@nobits
	.weak		__nv_reservedSMEM_offset_0_alias
	.size		__nv_reservedSMEM_offset_0_alias, 0, 64
	.other		__nv_reservedSMEM_offset_0_alias,@"STO_CUDA_RESERVED_SHARED STV_DEFAULT"
__nv_reservedSMEM_offset_0_alias:
	.zero		0
	.zero		64


//--------------------- .nv.constant0._Z14rmsnorm_kernelP6__halfPKS_S2_iiif --------------------------
	.section	.nv.constant0._Z14rmsnorm_kernelP6__halfPKS_S2_iiif,"a",@progbits
	.sectionflags	@""
	.align	4
.nv.constant0._Z14rmsnorm_kernelP6__halfPKS_S2_iiif:
	.zero		936


//--------------------- SYMBOLS --------------------------

	.type		.nv.reservedSmem.offset0,@object
	.size		.nv.reservedSmem.offset0,0x4
	.type		.nv.reservedSmem.cap,@object
	.size		.nv.reservedSmem.cap,0x4
